	.headerflags	@"EF_CUDA_TEXMODE_UNIFIED EF_CUDA_64BIT_ADDRESS EF_CUDA_ACCELERATORS EF_CUDA_SM90 EF_CUDA_VIRTUAL_SM(EF_CUDA_SM90)"
	.elftype	@"ET_EXEC"


//--------------------- .nv.info                  --------------------------
	.section	.nv.info,"",@"SHT_CUDA_INFO"
	.align	4


	//----- nvinfo : EIATTR_REGCOUNT
	.align		4
        /*0000*/ 	.byte	0x04, 0x2f
        /*0002*/ 	.short	(.L_3 - .L_2)
	.align		4
.L_2:
        /*0004*/ 	.word	index@(triton_poi_fused__native_batch_norm_legit_no_training_cat_relu_56)
        /*0008*/ 	.word	0x0000001c


	//----- nvinfo : EIATTR_MIN_STACK_SIZE
	.align		4
.L_3:
        /*000c*/ 	.byte	0x04, 0x12
        /*000e*/ 	.short	(.L_5 - .L_4)
	.align		4
.L_4:
        /*0010*/ 	.word	index@(triton_poi_fused__native_batch_norm_legit_no_training_cat_relu_56)
        /*0014*/ 	.word	0x00000000


	//----- nvinfo : EIATTR_FRAME_SIZE
	.align		4
.L_5:
        /*0018*/ 	.byte	0x04, 0x11
        /*001a*/ 	.short	(.L_7 - .L_6)
	.align		4
.L_6:
        /*001c*/ 	.word	index@(triton_poi_fused__native_batch_norm_legit_no_training_cat_relu_56)
        /*0020*/ 	.word	0x00000000


	//----- nvinfo : EIATTR_MIN_STACK_SIZE
	.align		4
.L_7:
        /*0024*/ 	.byte	0x04, 0x12
        /*0026*/ 	.short	(.L_9 - .L_8)
	.align		4
.L_8:
        /*0028*/ 	.word	index@(triton_poi_fused__native_batch_norm_legit_no_training_cat_relu_56)
        /*002c*/ 	.word	0x00000000
.L_9:


//--------------------- .nv.info.triton_poi_fused__native_batch_norm_legit_no_training_cat_relu_56 --------------------------
	.section	.nv.info.triton_poi_fused__native_batch_norm_legit_no_training_cat_relu_56,"",@"SHT_CUDA_INFO"
	.sectionflags	@""
	.align	4


	//----- nvinfo : EIATTR_CUDA_API_VERSION
	.align		4
        /*0000*/ 	.byte	0x04, 0x37
        /*0002*/ 	.short	(.L_11 - .L_10)
.L_10:
        /*0004*/ 	.word	0x0000007c


	//----- nvinfo : EIATTR_KPARAM_INFO
	.align		4
.L_11:
        /*0008*/ 	.byte	0x04, 0x17
        /*000a*/ 	.short	(.L_13 - .L_12)
.L_12:
        /*000c*/ 	.word	0x00000000
        /*0010*/ 	.short	0x0008
        /*0012*/ 	.short	0x0040
        /*0014*/ 	.byte	0x00, 0xf0, 0x11, 0x00


	//----- nvinfo : EIATTR_KPARAM_INFO
	.align		4
.L_13:
        /*0018*/ 	.byte	0x04, 0x17
        /*001a*/ 	.short	(.L_15 - .L_14)
.L_14:
        /*001c*/ 	.word	0x00000000
        /*0020*/ 	.short	0x0007
        /*0022*/ 	.short	0x0038
        /*0024*/ 	.byte	0x00, 0xf4, 0x21, 0x00


	//----- nvinfo : EIATTR_KPARAM_INFO
	.align		4
.L_15:
        /*0028*/ 	.byte	0x04, 0x17
        /*002a*/ 	.short	(.L_17 - .L_16)
.L_16:
        /*002c*/ 	.word	0x00000000
        /*0030*/ 	.short	0x0006
        /*0032*/ 	.short	0x0030
        /*0034*/ 	.byte	0x00, 0xf4, 0x21, 0x00


	//----- nvinfo : EIATTR_KPARAM_INFO
	.align		4
.L_17:
        /*0038*/ 	.byte	0x04, 0x17
        /*003a*/ 	.short	(.L_19 - .L_18)
.L_18:
        /*003c*/ 	.word	0x00000000
        /*0040*/ 	.short	0x0005
        /*0042*/ 	.short	0x0028
        /*0044*/ 	.byte	0x00, 0xf4, 0x21, 0x00


	//----- nvinfo : EIATTR_KPARAM_INFO
	.align		4
.L_19:
        /*0048*/ 	.byte	0x04, 0x17
        /*004a*/ 	.short	(.L_21 - .L_20)
.L_20:
        /*004c*/ 	.word	0x00000000
        /*0050*/ 	.short	0x0004
        /*0052*/ 	.short	0x0020
        /*0054*/ 	.byte	0x00, 0xf4, 0x21, 0x00


	//----- nvinfo : EIATTR_KPARAM_INFO
	.align		4
.L_21:
        /*0058*/ 	.byte	0x04, 0x17
        /*005a*/ 	.short	(.L_23 - .L_22)
.L_22:
        /*005c*/ 	.word	0x00000000
        /*0060*/ 	.short	0x0003
        /*0062*/ 	.short	0x0018
        /*0064*/ 	.byte	0x00, 0xf4, 0x21, 0x00


	//----- nvinfo : EIATTR_KPARAM_INFO
	.align		4
.L_23:
        /*0068*/ 	.byte	0x04, 0x17
        /*006a*/ 	.short	(.L_25 - .L_24)
.L_24:
        /*006c*/ 	.word	0x00000000
        /*0070*/ 	.short	0x0002
        /*0072*/ 	.short	0x0010
        /*0074*/ 	.byte	0x00, 0xf4, 0x21, 0x00


	//----- nvinfo : EIATTR_KPARAM_INFO
	.align		4
.L_25:
        /*0078*/ 	.byte	0x04, 0x17
        /*007a*/ 	.short	(.L_27 - .L_26)
.L_26:
        /*007c*/ 	.word	0x00000000
        /*0080*/ 	.short	0x0001
        /*0082*/ 	.short	0x0008
        /*0084*/ 	.byte	0x00, 0xf4, 0x21, 0x00


	//----- nvinfo : EIATTR_KPARAM_INFO
	.align		4
.L_27:
        /*0088*/ 	.byte	0x04, 0x17
        /*008a*/ 	.short	(.L_29 - .L_28)
.L_28:
        /*008c*/ 	.word	0x00000000
        /*0090*/ 	.short	0x0000
        /*0092*/ 	.short	0x0000
        /*0094*/ 	.byte	0x00, 0xf4, 0x21, 0x00


	//----- nvinfo : EIATTR_SPARSE_MMA_MASK
	.align		4
.L_29:
        /*0098*/ 	.byte	0x03, 0x50
        /*009a*/ 	.short	0x0000


	//----- nvinfo : EIATTR_MAXREG_COUNT
	.align		4
        /*009c*/ 	.byte	0x03, 0x1b
        /*009e*/ 	.short	0x00ff


	//----- nvinfo : EIATTR_EXIT_INSTR_OFFSETS
	.align		4
        /*00a0*/ 	.byte	0x04, 0x1c
        /*00a2*/ 	.short	(.L_31 - .L_30)


	//   ....[0]....
.L_30:
        /*00a4*/ 	.word	0x00000680


	//   ....[1]....
        /*00a8*/ 	.word	0x000006a0


	//----- nvinfo : EIATTR_REQNTID
	.align		4
.L_31:
        /*00ac*/ 	.byte	0x04, 0x10
        /*00ae*/ 	.short	(.L_33 - .L_32)
.L_32:
        /*00b0*/ 	.word	0x00000100
        /*00b4*/ 	.word	0x00000001
        /*00b8*/ 	.word	0x00000001


	//----- nvinfo : EIATTR_CBANK_PARAM_SIZE
	.align		4
.L_33:
        /*00bc*/ 	.byte	0x03, 0x19
        /*00be*/ 	.short	0x0044


	//----- nvinfo : EIATTR_PARAM_CBANK
	.align		4
        /*00c0*/ 	.byte	0x04, 0x0a
        /*00c2*/ 	.short	(.L_35 - .L_34)
	.align		4
.L_34:
        /*00c4*/ 	.word	index@(.nv.constant0.triton_poi_fused__native_batch_norm_legit_no_training_cat_relu_56)
        /*00c8*/ 	.short	0x0210
        /*00ca*/ 	.short	0x0044


	//----- nvinfo : EIATTR_SW_WAR
	.align		4
.L_35:
        /*00cc*/ 	.byte	0x04, 0x36
        /*00ce*/ 	.short	(.L_37 - .L_36)
.L_36:
        /*00d0*/ 	.word	0x00000008
.L_37:


//--------------------- .nv.callgraph             --------------------------
	.section	.nv.callgraph,"",@"SHT_CUDA_CALLGRAPH"
	.align	4
	.sectionentsize	8
	.align		4
        /*0000*/ 	.word	0x00000000
	.align		4
        /*0004*/ 	.word	0xffffffff
	.align		4
        /*0008*/ 	.word	0x00000000
	.align		4
        /*000c*/ 	.word	0xfffffffe
	.align		4
        /*0010*/ 	.word	0x00000000
	.align		4
        /*0014*/ 	.word	0xfffffffd
	.align		4
        /*0018*/ 	.word	0x00000000
	.align		4
        /*001c*/ 	.word	0xfffffffc


//--------------------- .nv.constant4             --------------------------
	.section	.nv.constant4,"a",@progbits
	.align	8
	.align		8
.nv.constant4:
        /*0000*/ 	.dword	_$_str
	.align		8
        /*0008*/ 	.dword	_$_str_$_2


//--------------------- .text.triton_poi_fused__native_batch_norm_legit_no_training_cat_relu_56 --------------------------
	.section	.text.triton_poi_fused__native_batch_norm_legit_no_training_cat_relu_56,"ax",@progbits
	.align	128
        .global         triton_poi_fused__native_batch_norm_legit_no_training_cat_relu_56
        .type           triton_poi_fused__native_batch_norm_legit_no_training_cat_relu_56,@function
        .size           triton_poi_fused__native_batch_norm_legit_no_training_cat_relu_56,(.L_x_1 - triton_poi_fused__native_batch_norm_legit_no_training_cat_relu_56)
        .other          triton_poi_fused__native_batch_norm_legit_no_training_cat_relu_56,@"STO_CUDA_ENTRY STV_DEFAULT"
triton_poi_fused__native_batch_norm_legit_no_training_cat_relu_56:
.text.triton_poi_fused__native_batch_norm_legit_no_training_cat_relu_56:
[----:B------:R-:W0:Y:S01]  /*0000*/  LDC R1, c[0x0][0x28] ;  /* 0x00000a00ff017b82 */ /* 0x000e220000000800 */
[----:B------:R-:W1:Y:S07]  /*0010*/  S2R R0, SR_TID.X ;  /* 0x0000000000007919 */ /* 0x000e6e0000002100 */
[----:B------:R-:W2:Y:S01]  /*0020*/  LDC.64 R4, c[0x0][0x228] ;  /* 0x00008a00ff047b82 */ /* 0x000ea20000000a00 */
[----:B------:R-:W-:Y:S01]  /*0030*/  IMAD.MOV.U32 R6, RZ, RZ, RZ ;  /* 0x000000ffff067224 */ /* 0x000fe200078e00ff */
[----:B------:R-:W-:Y:S01]  /*0040*/  ULDC.64 UR4, c[0x0][0x208] ;  /* 0x0000820000047ab9 */ /* 0x000fe20000000a00 */
[----:B------:R-:W3:Y:S01]  /*0050*/  S2R R3, SR_CTAID.X ;  /* 0x0000000000037919 */ /* 0x000ee20000002500 */
[----:B------:R-:W-:Y:S01]  /*0060*/  HFMA2.MMA R10, -RZ, RZ, 0, 0 ;  /* 0x00000000ff0a7435 */ /* 0x000fe200000001ff */
[----:B------:R-:W-:-:S03]  /*0070*/  ULDC.64 UR6, c[0x0][0x218] ;  /* 0x0000860000067ab9 */ /* 0x000fc60000000a00 */
[----:B------:R-:W4:Y:S01]  /*0080*/  LDC.64 R14, c[0x0][0x220] ;  /* 0x00008800ff0e7b82 */ /* 0x000f220000000a00 */
[----:B-1----:R-:W-:-:S05]  /*0090*/  IMAD.SHL.U32 R0, R0, 0x2, RZ ;  /* 0x0000000200007824 */ /* 0x002fca00078e00ff */
[----:B------:R-:W-:-:S05]  /*00a0*/  LOP3.LUT R0, R0, 0x1fe, RZ, 0xc0, !PT ;  /* 0x000001fe00007812 */ /* 0x000fca00078ec0ff */
[----:B---3--:R-:W-:-:S05]  /*00b0*/  IMAD R0, R3, 0x200, R0 ;  /* 0x0000020003007824 */ /* 0x008fca00078e0200 */
[----:B------:R-:W-:Y:S02]  /*00c0*/  SHF.R.S32.HI R3, RZ, 0x1f, R0 ;  /* 0x0000001fff037819 */ /* 0x000fe40000011400 */
[----:B------:R-:W-:Y:S02]  /*00d0*/  ISETP.GE.AND P0, PT, R0, 0x11900, PT ;  /* 0x000119000000780c */ /* 0x000fe40003f06270 */
[----:B------:R-:W-:-:S04]  /*00e0*/  LEA.HI R3, R3, R0, RZ, 0x6 ;  /* 0x0000000003037211 */ /* 0x000fc800078f30ff */
[----:B------:R-:W-:-:S05]  /*00f0*/  SHF.R.S32.HI R11, RZ, 0x6, R3 ;  /* 0x00000006ff0b7819 */ /* 0x000fca0000011403 */
[----:B------:R-:W-:-:S05]  /*0100*/  IMAD.HI R2, R11, 0x749cb29, RZ ;  /* 0x0749cb290b027827 */ /* 0x000fca00078e02ff */
[----:B------:R-:W-:-:S04]  /*0110*/  SHF.R.U32.HI R7, RZ, 0x1f, R2 ;  /* 0x0000001fff077819 */ /* 0x000fc80000011602 */
[----:B------:R-:W-:-:S05]  /*0120*/  LEA.HI.SX32 R2, R2, R7, 0x1d ;  /* 0x0000000702027211 */ /* 0x000fca00078feaff */
[----:B------:R-:W-:-:S04]  /*0130*/  IMAD R11, R2, -0x119, R11 ;  /* 0xfffffee7020b7824 */ /* 0x000fc800078e020b */
[----:B--2---:R-:W-:-:S05]  /*0140*/  IMAD.WIDE R4, R11, 0x4, R4 ;  /* 0x000000040b047825 */ /* 0x004fca00078e0204 */
[----:B------:R-:W2:Y:S01]  /*0150*/  @!P0 LDG.E.EL R6, desc[UR4][R4.64] ;  /* 0x0000000404068981 */ /* 0x000ea2000c2e1900 */
[----:B------:R-:W-:-:S03]  /*0160*/  IMAD.HI R2, R0, 0x749cb29, RZ ;  /* 0x0749cb2900027827 */ /* 0x000fc600078e02ff */
[----:B------:R1:W3:Y:S01]  /*0170*/  @!P0 LDG.E.EL R10, desc[UR4][R4.64] ;  /* 0x00000004040a8981 */ /* 0x0002e2000c2e1900 */
[----:B------:R-:W-:Y:S01]  /*0180*/  IMAD.SHL.U32 R8, R11, 0x40, RZ ;  /* 0x000000400b087824 */ /* 0x000fe200078e00ff */
[----:B------:R-:W-:-:S04]  /*0190*/  SHF.R.U32.HI R7, RZ, 0x1f, R2 ;  /* 0x0000001fff077819 */ /* 0x000fc80000011602 */
[----:B------:R-:W-:Y:S02]  /*01a0*/  LEA.HI.SX32 R17, R2, R7, 0x17 ;  /* 0x0000000702117211 */ /* 0x000fe400078fbaff */
[----:B------:R-:W-:Y:S02]  /*01b0*/  LOP3.LUT R7, R3, 0xffffffc0, RZ, 0xc0, !PT ;  /* 0xffffffc003077812 */ /* 0x000fe400078ec0ff */
[----:B------:R-:W5:Y:S01]  /*01c0*/  LDC.64 R2, c[0x0][0x210] ;  /* 0x00008400ff027b82 */ /* 0x000f620000000a00 */
[C---:B------:R-:W-:Y:S02]  /*01d0*/  IMAD R9, R17.reuse, 0x300, RZ ;  /* 0x0000030011097824 */ /* 0x040fe400078e02ff */
[----:B------:R-:W-:Y:S02]  /*01e0*/  IMAD.IADD R7, R0, 0x1, -R7 ;  /* 0x0000000100077824 */ /* 0x000fe400078e0a07 */
[----:B-1----:R-:W-:Y:S01]  /*01f0*/  IMAD R4, R17, -0x4640, R0 ;  /* 0xffffb9c011047824 */ /* 0x002fe200078e0200 */
[----:B------:R-:W-:-:S02]  /*0200*/  SHF.R.S32.HI R13, RZ, 0x1f, R9 ;  /* 0x0000001fff0d7819 */ /* 0x000fc40000011409 */
[----:B------:R-:W-:Y:S01]  /*0210*/  IADD3 R18, P1, P2, R8, R7, R9 ;  /* 0x0000000708127210 */ /* 0x000fe20007a3e009 */
[----:B------:R-:W-:Y:S01]  /*0220*/  IMAD R25, R17, 0x4340, R4 ;  /* 0x0000434011197824 */ /* 0x000fe200078e0204 */
[----:B------:R-:W-:Y:S02]  /*0230*/  SHF.R.S32.HI R8, RZ, 0x1f, R8 ;  /* 0x0000001fff087819 */ /* 0x000fe40000011408 */
[----:B------:R-:W-:Y:S02]  /*0240*/  CS2R R4, SRZ ;  /* 0x0000000000047805 */ /* 0x000fe4000001ff00 */
[----:B------:R-:W-:Y:S02]  /*0250*/  SHF.R.S32.HI R7, RZ, 0x1f, R7 ;  /* 0x0000001fff077819 */ /* 0x000fe40000011407 */
[----:B------:R-:W-:Y:S02]  /*0260*/  LEA R16, P3, R18, UR6, 0x2 ;  /* 0x0000000612107c11 */ /* 0x000fe4000f8610ff */
[----:B------:R-:W-:-:S02]  /*0270*/  IADD3.X R7, R8, R7, R13, P1, P2 ;  /* 0x0000000708077210 */ /* 0x000fc40000fe440d */
[----:B------:R-:W1:Y:S01]  /*0280*/  LDC.64 R12, c[0x0][0x230] ;  /* 0x00008c00ff0c7b82 */ /* 0x000e620000000a00 */
[C---:B------:R-:W-:Y:S02]  /*0290*/  ISETP.GE.AND P2, PT, R11.reuse, 0x10d, PT ;  /* 0x0000010d0b00780c */ /* 0x040fe40003f46270 */
[----:B------:R-:W-:Y:S02]  /*02a0*/  ISETP.GT.AND P1, PT, R11, 0x10c, !P0 ;  /* 0x0000010c0b00780c */ /* 0x000fe40004724270 */
[----:B------:R-:W-:Y:S01]  /*02b0*/  ISETP.LT.AND P4, PT, R0, 0x11900, !P2 ;  /* 0x000119000000780c */ /* 0x000fe20005781270 */
[----:B-----5:R-:W-:Y:S01]  /*02c0*/  IMAD.WIDE R24, R25, 0x4, R2 ;  /* 0x0000000419187825 */ /* 0x020fe200078e0202 */
[----:B------:R-:W-:Y:S01]  /*02d0*/  CS2R R2, SRZ ;  /* 0x0000000000027805 */ /* 0x000fe2000001ff00 */
[----:B------:R-:W5:Y:S01]  /*02e0*/  LDC.64 R8, c[0x0][0x238] ;  /* 0x00008e00ff087b82 */ /* 0x000f620000000a00 */
[----:B------:R-:W-:Y:S01]  /*02f0*/  LEA.HI.X R17, R18, UR7, R7, 0x2, P3 ;  /* 0x0000000712117c11 */ /* 0x000fe200098f1407 */
[----:B----4-:R-:W-:Y:S01]  /*0300*/  IMAD.WIDE R22, R11, 0x4, R14 ;  /* 0x000000040b167825 */ /* 0x010fe200078e020e */
[----:B------:R-:W-:-:S02]  /*0310*/  MOV R7, RZ ;  /* 0x000000ff00077202 */ /* 0x000fc40000000f00 */
[----:B------:R-:W-:-:S03]  /*0320*/  CS2R R14, SRZ ;  /* 0x00000000000e7805 */ /* 0x000fc6000001ff00 */
[----:B------:R-:W4:Y:S04]  /*0330*/  @P1 LDG.E.64 R4, desc[UR4][R16.64+-0x10d00] ;  /* 0xfef3000410041981 */ /* 0x000f28000c1e1b00 */
[----:B------:R-:W4:Y:S01]  /*0340*/  @P4 LDG.E.64 R2, desc[UR4][R24.64] ;  /* 0x0000000418024981 */ /* 0x000f22000c1e1b00 */
[----:B-1----:R-:W-:-:S03]  /*0350*/  IMAD.WIDE R12, R11, 0x4, R12 ;  /* 0x000000040b0c7825 */ /* 0x002fc600078e020c */
[----:B------:R-:W4:Y:S04]  /*0360*/  @!P0 LDG.E.EL R7, desc[UR4][R22.64] ;  /* 0x0000000416078981 */ /* 0x000f28000c2e1900 */
[----:B------:R-:W4:Y:S01]  /*0370*/  @!P0 LDG.E.EL R14, desc[UR4][R22.64] ;  /* 0x00000004160e8981 */ /* 0x000f22000c2e1900 */
[----:B-----5:R-:W-:Y:S01]  /*0380*/  IMAD.WIDE R8, R11, 0x4, R8 ;  /* 0x000000040b087825 */ /* 0x020fe200078e0208 */
[----:B------:R-:W-:-:S03]  /*0390*/  HFMA2.MMA R11, -RZ, RZ, 0, 0 ;  /* 0x00000000ff0b7435 */ /* 0x000fc600000001ff */
[----:B------:R-:W-:Y:S01]  /*03a0*/  IMAD.MOV.U32 R20, RZ, RZ, RZ ;  /* 0x000000ffff147224 */ /* 0x000fe200078e00ff */
[----:B------:R-:W5:Y:S01]  /*03b0*/  @!P0 LDG.E.EL R15, desc[UR4][R8.64] ;  /* 0x00000004080f8981 */ /* 0x000f62000c2e1900 */
[----:B------:R-:W-:-:S04]  /*03c0*/  IMAD.MOV.U32 R18, RZ, RZ, RZ ;  /* 0x000000ffff127224 */ /* 0x000fc800078e00ff */
[----:B------:R-:W5:Y:S04]  /*03d0*/  @!P0 LDG.E.EL R20, desc[UR4][R12.64] ;  /* 0x000000040c148981 */ /* 0x000f68000c2e1900 */
[----:B------:R1:W5:Y:S04]  /*03e0*/  @!P0 LDG.E.EL R18, desc[UR4][R12.64] ;  /* 0x000000040c128981 */ /* 0x000368000c2e1900 */
[----:B------:R1:W5:Y:S01]  /*03f0*/  @!P0 LDG.E.EL R11, desc[UR4][R8.64] ;  /* 0x00000004080b8981 */ /* 0x000362000c2e1900 */
[----:B------:R-:W-:Y:S01]  /*0400*/  IMAD.MOV.U32 R21, RZ, RZ, 0x3e800000 ;  /* 0x3e800000ff157424 */ /* 0x000fe200078e00ff */
[----:B01----:R-:W0:Y:S08]  /*0410*/  LDC.64 R12, c[0x0][0x240] ;  /* 0x00009000ff0c7b82 */ /* 0x003e300000000a00 */
[----:B------:R-:W1:Y:S01]  /*0420*/  LDC.64 R8, c[0x0][0x248] ;  /* 0x00009200ff087b82 */ /* 0x000e620000000a00 */
[----:B0-----:R-:W-:-:S04]  /*0430*/  IMAD.WIDE R12, R0, 0x4, R12 ;  /* 0x00000004000c7825 */ /* 0x001fc800078e020c */
[----:B-1----:R-:W-:-:S04]  /*0440*/  IMAD.WIDE R8, R0, 0x4, R8 ;  /* 0x0000000400087825 */ /* 0x002fc800078e0208 */
[----:B--2---:R-:W-:-:S04]  /*0450*/  FADD R6, R6, 9.9999997473787516356e-06 ;  /* 0x3727c5ac06067421 */ /* 0x004fc80000000000 */
[----:B------:R-:W0:Y:S01]  /*0460*/  MUFU.SQRT R16, R6 ;  /* 0x0000000600107308 */ /* 0x000e220000002000 */
[----:B---3--:R-:W-:-:S07]  /*0470*/  FADD R10, R10, 9.9999997473787516356e-06 ;  /* 0x3727c5ac0a0a7421 */ /* 0x008fce0000000000 */
[----:B------:R-:W1:Y:S01]  /*0480*/  MUFU.SQRT R17, R10 ;  /* 0x0000000a00117308 */ /* 0x000e620000002000 */
[C---:B0-----:R-:W-:Y:S02]  /*0490*/  FSETP.GT.AND P6, PT, R16.reuse, 8.50705917302346158658e+37, PT ;  /* 0x7e8000001000780b */ /* 0x041fe40003fc4000 */
[----:B------:R-:W-:Y:S02]  /*04a0*/  FSETP.GEU.AND P3, PT, R16, 1.175494350822287508e-38, PT ;  /* 0x008000001000780b */ /* 0x000fe40003f6e000 */
[----:B------:R-:W-:Y:S02]  /*04b0*/  FSEL R19, R21, 1, P6 ;  /* 0x3f80000015137808 */ /* 0x000fe40003000000 */
[----:B-1----:R-:W-:-:S07]  /*04c0*/  FSETP.GT.AND P5, PT, R17, 8.50705917302346158658e+37, PT ;  /* 0x7e8000001100780b */ /* 0x002fce0003fa4000 */
[----:B------:R-:W-:Y:S01]  /*04d0*/  @P6 FMUL R16, R16, 0.25 ;  /* 0x3e80000010106820 */ /* 0x000fe20000400000 */
[----:B------:R-:W-:-:S03]  /*04e0*/  FSETP.GEU.AND P6, PT, R17, 1.175494350822287508e-38, PT ;  /* 0x008000001100780b */ /* 0x000fc60003fce000 */
[----:B------:R-:W-:Y:S02]  /*04f0*/  @!P3 FMUL R16, R16, 16777216 ;  /* 0x4b8000001010b820 */ /* 0x000fe40000400000 */
[----:B------:R-:W-:-:S08]  /*0500*/  @P5 FMUL R17, R17, 0.25 ;  /* 0x3e80000011115820 */ /* 0x000fd00000400000 */
[----:B------:R-:W-:Y:S01]  /*0510*/  @!P6 FMUL R17, R17, 16777216 ;  /* 0x4b8000001111e820 */ /* 0x000fe20000400000 */
[----:B------:R-:W0:Y:S01]  /*0520*/  MUFU.RCP R16, R16 ;  /* 0x0000001000107308 */ /* 0x000e220000001000 */
[----:B------:R-:W-:-:S07]  /*0530*/  FSEL R6, R21, 1, P5 ;  /* 0x3f80000015067808 */ /* 0x000fce0002800000 */
[----:B------:R-:W1:Y:S01]  /*0540*/  MUFU.RCP R17, R17 ;  /* 0x0000001100117308 */ /* 0x000e620000001000 */
[----:B----4-:R-:W-:Y:S02]  /*0550*/  SEL R2, R2, RZ, P4 ;  /* 0x000000ff02027207 */ /* 0x010fe40002000000 */
[----:B------:R-:W-:Y:S01]  /*0560*/  SEL R3, R3, RZ, P4 ;  /* 0x000000ff03037207 */ /* 0x000fe20002000000 */
[----:B------:R-:W-:Y:S01]  /*0570*/  @!P3 FMUL R19, R19, 16777216 ;  /* 0x4b8000001313b820 */ /* 0x000fe20000400000 */
[----:B------:R-:W-:Y:S01]  /*0580*/  @P2 SEL R2, R4, RZ, P1 ;  /* 0x000000ff04022207 */ /* 0x000fe20000800000 */
[----:B------:R-:W-:Y:S01]  /*0590*/  @!P6 FMUL R6, R6, 16777216 ;  /* 0x4b8000000606e820 */ /* 0x000fe20000400000 */
[----:B------:R-:W-:Y:S01]  /*05a0*/  @P2 SEL R3, R5, RZ, P1 ;  /* 0x000000ff05032207 */ /* 0x000fe20000800000 */
[----:B0-----:R-:W-:Y:S02]  /*05b0*/  FMUL R16, R16, R19 ;  /* 0x0000001310107220 */ /* 0x001fe40000400000 */
[----:B------:R-:W-:-:S02]  /*05c0*/  FADD R7, R2, -R7 ;  /* 0x8000000702077221 */ /* 0x000fc40000000000 */
[----:B------:R-:W-:Y:S01]  /*05d0*/  FADD R14, R3, -R14 ;  /* 0x8000000e030e7221 */ /* 0x000fe20000000000 */
[----:B-1----:R-:W-:Y:S01]  /*05e0*/  FMUL R17, R17, R6 ;  /* 0x0000000611117220 */ /* 0x002fe20000400000 */
[----:B------:R-:W-:-:S03]  /*05f0*/  FMUL R16, R7, R16 ;  /* 0x0000001007107220 */ /* 0x000fc60000400000 */
[----:B------:R-:W-:Y:S01]  /*0600*/  FMUL R14, R14, R17 ;  /* 0x000000110e0e7220 */ /* 0x000fe20000400000 */
[----:B-----5:R-:W-:Y:S01]  /*0610*/  FFMA R15, R16, R20, R15 ;  /* 0x00000014100f7223 */ /* 0x020fe2000000000f */
[----:B------:R0:W-:Y:S02]  /*0620*/  @!P0 STG.E.64 desc[UR4][R12.64], R2 ;  /* 0x000000020c008986 */ /* 0x0001e4000c101b04 */
[----:B------:R-:W-:Y:S02]  /*0630*/  FFMA R11, R14, R18, R11 ;  /* 0x000000120e0b7223 */ /* 0x000fe4000000000b */
[----:B------:R-:W-:-:S03]  /*0640*/  FSETP.GEU.AND P1, PT, R15, RZ, PT ;  /* 0x000000ff0f00720b */ /* 0x000fc60003f2e000 */
[----:B------:R-:W-:Y:S02]  /*0650*/  FSETP.GEU.AND P2, PT, R11, RZ, PT ;  /* 0x000000ff0b00720b */ /* 0x000fe40003f4e000 */
[----:B------:R-:W-:Y:S02]  /*0660*/  FSEL R10, R15, RZ, P1 ;  /* 0x000000ff0f0a7208 */ /* 0x000fe40000800000 */
[----:B------:R-:W-:Y:S01]  /*0670*/  FSEL R11, R11, RZ, P2 ;  /* 0x000000ff0b0b7208 */ /* 0x000fe20001000000 */
[----:B0-----:R-:W-:Y:S08]  /*0680*/  @P0 EXIT ;  /* 0x000000000000094d */ /* 0x001ff00003800000 */
[----:B------:R-:W-:Y:S01]  /*0690*/  STG.E.64 desc[UR4][R8.64], R10 ;  /* 0x0000000a08007986 */ /* 0x000fe2000c101b04 */
[----:B------:R-:W-:Y:S05]  /*06a0*/  EXIT ;  /* 0x000000000000794d */ /* 0x000fea0003800000 */
.L_x_0:
[----:B------:R-:W-:-:S00]  /*06b0*/  BRA `(.L_x_0) ;  /* 0xfffffffc00fc7947 */ /* 0x000fc0000383ffff */
[----:B------:R-:W-:-:S00]  /*06c0*/  NOP ;  /* 0x0000000000007918 */ /* 0x000fc00000000000 */
        /* <DEDUP_REMOVED lines=11> */
.L_x_1:


//--------------------- .nv.global.init           --------------------------
	.section	.nv.global.init,"aw",@progbits
.nv.global.init:
	.type		_$_str,@object
	.size		_$_str,(_$_str_$_2 - _$_str)
_$_str:
        /*0000*/ 	.byte	0x5f, 0x5f, 0x43, 0x55, 0x44, 0x41, 0x5f, 0x46, 0x54, 0x5a, 0x00
	.type		_$_str_$_2,@object
	.size		_$_str_$_2,(.L_1 - _$_str_$_2)
_$_str_$_2:
        /*000b*/ 	.byte	0x5f, 0x5f, 0x43, 0x55, 0x44, 0x41, 0x5f, 0x50, 0x52, 0x45, 0x43, 0x5f, 0x53, 0x51, 0x52, 0x54
        /*001b*/ 	.byte	0x00
.L_1:


//--------------------- .nv.constant0.triton_poi_fused__native_batch_norm_legit_no_training_cat_relu_56 --------------------------
	.section	.nv.constant0.triton_poi_fused__native_batch_norm_legit_no_training_cat_relu_56,"a",@progbits
	.sectionflags	@""
	.align	4
.nv.constant0.triton_poi_fused__native_batch_norm_legit_no_training_cat_relu_56:
	.zero		596
